//
// Generated by NVIDIA NVVM Compiler
//
// Compiler Build ID: CL-36424714
// Cuda compilation tools, release 13.0, V13.0.88
// Based on NVVM 20.0.0
//

.version 9.0
.target sm_100
.address_size 64

	// .globl	_Z9setKernelPffi

.visible .entry _Z9setKernelPffi(
	.param .u64 .ptr .align 1 _Z9setKernelPffi_param_0,
	.param .f32 _Z9setKernelPffi_param_1,
	.param .u32 _Z9setKernelPffi_param_2
)
{
	.reg .pred 	%p<2>;
	.reg .b32 	%r<6>;
	.reg .b32 	%f<2>;
	.reg .b64 	%rd<5>;

	ld.param.u64 	%rd1, [_Z9setKernelPffi_param_0];
	ld.param.f32 	%f1, [_Z9setKernelPffi_param_1];
	ld.param.u32 	%r2, [_Z9setKernelPffi_param_2];
	mov.u32 	%r3, %ctaid.x;
	mov.u32 	%r4, %ntid.x;
	mov.u32 	%r5, %tid.x;
	mad.lo.s32 	%r1, %r3, %r4, %r5;
	setp.ge.s32 	%p1, %r1, %r2;
	@%p1 bra 	$L__BB0_2;
	cvta.to.global.u64 	%rd2, %rd1;
	mul.wide.s32 	%rd3, %r1, 4;
	add.s64 	%rd4, %rd2, %rd3;
	st.global.f32 	[%rd4], %f1;
$L__BB0_2:
	ret;

}
	// .globl	_Z13betweenKernelPfyi
.visible .entry _Z13betweenKernelPfyi(
	.param .u64 .ptr .align 1 _Z13betweenKernelPfyi_param_0,
	.param .u64 _Z13betweenKernelPfyi_param_1,
	.param .u32 _Z13betweenKernelPfyi_param_2
)
{
	.reg .pred 	%p<2>;
	.reg .b32 	%r<6>;
	.reg .b32 	%f<6>;
	.reg .b64 	%rd<6>;

	ld.param.u64 	%rd1, [_Z13betweenKernelPfyi_param_0];
	ld.param.u64 	%rd2, [_Z13betweenKernelPfyi_param_1];
	ld.param.u32 	%r2, [_Z13betweenKernelPfyi_param_2];
	mov.u32 	%r3, %ctaid.x;
	mov.u32 	%r4, %ntid.x;
	mov.u32 	%r5, %tid.x;
	mad.lo.s32 	%r1, %r3, %r4, %r5;
	setp.ge.s32 	%p1, %r1, %r2;
	@%p1 bra 	$L__BB1_2;
	cvta.to.global.u64 	%rd3, %rd1;
	tex.1d.v4.f32.s32 	{%f1, %f2, %f3, %f4}, [%rd2, {%r1}];
	add.f32 	%f5, %f1, %f1;
	mul.wide.s32 	%rd4, %r1, 4;
	add.s64 	%rd5, %rd3, %rd4;
	st.global.f32 	[%rd5], %f5;
$L__BB1_2:
	ret;

}


// ===== COMPILED SASS (sm_100) =====

	.target	sm_100

	.elftype	@"ET_EXEC"


//--------------------- .note.nv.tkinfo           --------------------------
	.section	.note.nv.tkinfo,"",@"SHT_NOTE"
	.sectionflags	@"SHF_NOTE_NV_TKINFO"
	.tkinfo
        /*0018*/ 	.word	0x00000002
        /*0030*/ 	.string	""
        /*0030*/ 	.string	"ptxas"
        /*0030*/ 	.string	"Cuda compilation tools, release 13.0, V13.0.88"
        /*0030*/ 	.string	"Build cuda_13.0.r13.0/compiler.36424714_0"
        /*0030*/ 	.string	"-arch sm_100 -m 64 "



//--------------------- .note.nv.cuinfo           --------------------------
	.section	.note.nv.cuinfo,"",@"SHT_NOTE"
	.sectionflags	@"SHF_NOTE_NV_CUINFO"
        /*0018*/ 	.short	0x0002
        /*001a*/ 	.short	0x0064
        /*001c*/ 	.short	0x0082
	.zero		2


//--------------------- .nv.info                  --------------------------
	.section	.nv.info,"",@"SHT_CUDA_INFO"
	.align	4


	//----- nvinfo : EIATTR_REGCOUNT
	.align		4
        /*0000*/ 	.byte	0x04, 0x2f
        /*0002*/ 	.short	(.L_1 - .L_0)
	.align		4
.L_0:
        /*0004*/ 	.word	index@(_Z9setKernelPffi)
        /*0008*/ 	.word	0x0000000a


	//----- nvinfo : EIATTR_FRAME_SIZE
	.align		4
.L_1:
        /*000c*/ 	.byte	0x04, 0x11
        /*000e*/ 	.short	(.L_3 - .L_2)
	.align		4
.L_2:
        /*0010*/ 	.word	index@(_Z9setKernelPffi)
        /*0014*/ 	.word	0x00000000


	//----- nvinfo : EIATTR_REGCOUNT
	.align		4
.L_3:
        /*0018*/ 	.byte	0x04, 0x2f
        /*001a*/ 	.short	(.L_5 - .L_4)
	.align		4
.L_4:
        /*001c*/ 	.word	index@(_Z13betweenKernelPfyi)
        /*0020*/ 	.word	0x0000000a


	//----- nvinfo : EIATTR_FRAME_SIZE
	.align		4
.L_5:
        /*0024*/ 	.byte	0x04, 0x11
        /*0026*/ 	.short	(.L_7 - .L_6)
	.align		4
.L_6:
        /*0028*/ 	.word	index@(_Z13betweenKernelPfyi)
        /*002c*/ 	.word	0x00000000


	//----- nvinfo : EIATTR_MIN_STACK_SIZE
	.align		4
.L_7:
        /*0030*/ 	.byte	0x04, 0x12
        /*0032*/ 	.short	(.L_9 - .L_8)
	.align		4
.L_8:
        /*0034*/ 	.word	index@(_Z13betweenKernelPfyi)
        /*0038*/ 	.word	0x00000000


	//----- nvinfo : EIATTR_MIN_STACK_SIZE
	.align		4
.L_9:
        /*003c*/ 	.byte	0x04, 0x12
        /*003e*/ 	.short	(.L_11 - .L_10)
	.align		4
.L_10:
        /*0040*/ 	.word	index@(_Z9setKernelPffi)
        /*0044*/ 	.word	0x00000000
.L_11:


//--------------------- .nv.compat                --------------------------
	.section	.nv.compat,"",@"SHT_CUDA_COMPAT_INFO"
	.align	4
        /*0000*/ 	.byte	0x02, 0x09, 0x00, 0x00, 0x02, 0x02, 0x02, 0x00, 0x02, 0x05, 0x05, 0x00, 0x03, 0x07, 0x01, 0x01
        /*0010*/ 	.byte	0x02, 0x03, 0x00, 0x00, 0x02, 0x06, 0x01, 0x00, 0x04, 0x0b, 0x08, 0x00, 0x09, 0x00, 0x00, 0x00
        /*0020*/ 	.byte	0x00, 0x00, 0x00, 0x00


//--------------------- .nv.info._Z13betweenKernelPfyi --------------------------
	.section	.nv.info._Z13betweenKernelPfyi,"",@"SHT_CUDA_INFO"
	.sectionflags	@""
	.align	4


	//----- nvinfo : EIATTR_CUDA_API_VERSION
	.align		4
        /*0000*/ 	.byte	0x04, 0x37
        /*0002*/ 	.short	(.L_13 - .L_12)
.L_12:
        /*0004*/ 	.word	0x00000082


	//----- nvinfo : EIATTR_KPARAM_INFO
	.align		4
.L_13:
        /*0008*/ 	.byte	0x04, 0x17
        /*000a*/ 	.short	(.L_15 - .L_14)
.L_14:
        /*000c*/ 	.word	0x00000000
        /*0010*/ 	.short	0x0002
        /*0012*/ 	.short	0x0010
        /*0014*/ 	.byte	0x00, 0xf0, 0x11, 0x00


	//----- nvinfo : EIATTR_KPARAM_INFO
	.align		4
.L_15:
        /*0018*/ 	.byte	0x04, 0x17
        /*001a*/ 	.short	(.L_17 - .L_16)
.L_16:
        /*001c*/ 	.word	0x00000000
        /*0020*/ 	.short	0x0001
        /*0022*/ 	.short	0x0008
        /*0024*/ 	.byte	0x00, 0xf0, 0x21, 0x00


	//----- nvinfo : EIATTR_KPARAM_INFO
	.align		4
.L_17:
        /*0028*/ 	.byte	0x04, 0x17
        /*002a*/ 	.short	(.L_19 - .L_18)
.L_18:
        /*002c*/ 	.word	0x00000000
        /*0030*/ 	.short	0x0000
        /*0032*/ 	.short	0x0000
        /*0034*/ 	.byte	0x00, 0xf5, 0x21, 0x00


	//----- nvinfo : EIATTR_SPARSE_MMA_MASK
	.align		4
.L_19:
        /*0038*/ 	.byte	0x03, 0x50
        /*003a*/ 	.short	0x0000


	//----- nvinfo : EIATTR_MAXREG_COUNT
	.align		4
        /*003c*/ 	.byte	0x03, 0x1b
        /*003e*/ 	.short	0x00ff


	//----- nvinfo : EIATTR_MERCURY_ISA_VERSION
	.align		4
        /*0040*/ 	.byte	0x03, 0x5f
        /*0042*/ 	.short	0x0101


	//----- nvinfo : EIATTR_VRC_CTA_INIT_COUNT
	.align		4
        /*0044*/ 	.byte	0x02, 0x4a
	.zero		1
	.zero		1


	//----- nvinfo : EIATTR_EXIT_INSTR_OFFSETS
	.align		4
        /*0048*/ 	.byte	0x04, 0x1c
        /*004a*/ 	.short	(.L_21 - .L_20)


	//   ....[0]....
.L_20:
        /*004c*/ 	.word	0x00000070


	//   ....[1]....
        /*0050*/ 	.word	0x00000100


	//----- nvinfo : EIATTR_CBANK_PARAM_SIZE
	.align		4
.L_21:
        /*0054*/ 	.byte	0x03, 0x19
        /*0056*/ 	.short	0x0014


	//----- nvinfo : EIATTR_PARAM_CBANK
	.align		4
        /*0058*/ 	.byte	0x04, 0x0a
        /*005a*/ 	.short	(.L_23 - .L_22)
	.align		4
.L_22:
        /*005c*/ 	.word	index@(.nv.constant0._Z13betweenKernelPfyi)
        /*0060*/ 	.short	0x0380
        /*0062*/ 	.short	0x0014


	//----- nvinfo : EIATTR_SW_WAR
	.align		4
.L_23:
        /*0064*/ 	.byte	0x04, 0x36
        /*0066*/ 	.short	(.L_25 - .L_24)
.L_24:
        /*0068*/ 	.word	0x00000008
.L_25:


//--------------------- .nv.info._Z9setKernelPffi --------------------------
	.section	.nv.info._Z9setKernelPffi,"",@"SHT_CUDA_INFO"
	.sectionflags	@""
	.align	4


	//----- nvinfo : EIATTR_CUDA_API_VERSION
	.align		4
        /*0000*/ 	.byte	0x04, 0x37
        /*0002*/ 	.short	(.L_27 - .L_26)
.L_26:
        /*0004*/ 	.word	0x00000082


	//----- nvinfo : EIATTR_KPARAM_INFO
	.align		4
.L_27:
        /*0008*/ 	.byte	0x04, 0x17
        /*000a*/ 	.short	(.L_29 - .L_28)
.L_28:
        /*000c*/ 	.word	0x00000000
        /*0010*/ 	.short	0x0002
        /*0012*/ 	.short	0x000c
        /*0014*/ 	.byte	0x00, 0xf0, 0x11, 0x00


	//----- nvinfo : EIATTR_KPARAM_INFO
	.align		4
.L_29:
        /*0018*/ 	.byte	0x04, 0x17
        /*001a*/ 	.short	(.L_31 - .L_30)
.L_30:
        /*001c*/ 	.word	0x00000000
        /*0020*/ 	.short	0x0001
        /*0022*/ 	.short	0x0008
        /*0024*/ 	.byte	0x00, 0xf0, 0x11, 0x00


	//----- nvinfo : EIATTR_KPARAM_INFO
	.align		4
.L_31:
        /*0028*/ 	.byte	0x04, 0x17
        /*002a*/ 	.short	(.L_33 - .L_32)
.L_32:
        /*002c*/ 	.word	0x00000000
        /*0030*/ 	.short	0x0000
        /*0032*/ 	.short	0x0000
        /*0034*/ 	.byte	0x00, 0xf5, 0x21, 0x00


	//----- nvinfo : EIATTR_SPARSE_MMA_MASK
	.align		4
.L_33:
        /*0038*/ 	.byte	0x03, 0x50
        /*003a*/ 	.short	0x0000


	//----- nvinfo : EIATTR_MAXREG_COUNT
	.align		4
        /*003c*/ 	.byte	0x03, 0x1b
        /*003e*/ 	.short	0x00ff


	//----- nvinfo : EIATTR_MERCURY_ISA_VERSION
	.align		4
        /*0040*/ 	.byte	0x03, 0x5f
        /*0042*/ 	.short	0x0101


	//----- nvinfo : EIATTR_VRC_CTA_INIT_COUNT
	.align		4
        /*0044*/ 	.byte	0x02, 0x4a
	.zero		1
	.zero		1


	//----- nvinfo : EIATTR_EXIT_INSTR_OFFSETS
	.align		4
        /*0048*/ 	.byte	0x04, 0x1c
        /*004a*/ 	.short	(.L_35 - .L_34)


	//   ....[0]....
.L_34:
        /*004c*/ 	.word	0x00000070


	//   ....[1]....
        /*0050*/ 	.word	0x000000d0


	//----- nvinfo : EIATTR_CBANK_PARAM_SIZE
	.align		4
.L_35:
        /*0054*/ 	.byte	0x03, 0x19
        /*0056*/ 	.short	0x0010


	//----- nvinfo : EIATTR_PARAM_CBANK
	.align		4
        /*0058*/ 	.byte	0x04, 0x0a
        /*005a*/ 	.short	(.L_37 - .L_36)
	.align		4
.L_36:
        /*005c*/ 	.word	index@(.nv.constant0._Z9setKernelPffi)
        /*0060*/ 	.short	0x0380
        /*0062*/ 	.short	0x0010


	//----- nvinfo : EIATTR_SW_WAR
	.align		4
.L_37:
        /*0064*/ 	.byte	0x04, 0x36
        /*0066*/ 	.short	(.L_39 - .L_38)
.L_38:
        /*0068*/ 	.word	0x00000008
.L_39:


//--------------------- .nv.callgraph             --------------------------
	.section	.nv.callgraph,"",@"SHT_CUDA_CALLGRAPH"
	.align	4
	.sectionentsize	8
	.align		4
        /*0000*/ 	.word	0x00000000
	.align		4
        /*0004*/ 	.word	0xffffffff
	.align		4
        /*0008*/ 	.word	0x00000000
	.align		4
        /*000c*/ 	.word	0xfffffffe
	.align		4
        /*0010*/ 	.word	0x00000000
	.align		4
        /*0014*/ 	.word	0xfffffffd
	.align		4
        /*0018*/ 	.word	0x00000000
	.align		4
        /*001c*/ 	.word	0xfffffffc


//--------------------- .text._Z13betweenKernelPfyi --------------------------
	.section	.text._Z13betweenKernelPfyi,"ax",@progbits
	.align	128
        .global         _Z13betweenKernelPfyi
        .type           _Z13betweenKernelPfyi,@function
        .size           _Z13betweenKernelPfyi,(.L_x_2 - _Z13betweenKernelPfyi)
        .other          _Z13betweenKernelPfyi,@"STO_CUDA_ENTRY STV_DEFAULT"
_Z13betweenKernelPfyi:
.text._Z13betweenKernelPfyi:
[----:B------:R-:W-:Y:S01]  /*0000*/  LDC R1, c[0x0][0x37c] ;  /* 0x0000df00ff017b82 */ /* 0x000fe20000000800 */
[----:B------:R-:W0:Y:S07]  /*0010*/  S2R R0, SR_TID.X ;  /* 0x0000000000007919 */ /* 0x000e2e0000002100 */
[----:B------:R-:W0:Y:S01]  /*0020*/  S2UR UR4, SR_CTAID.X ;  /* 0x00000000000479c3 */ /* 0x000e220000002500 */
[----:B------:R-:W1:Y:S07]  /*0030*/  LDCU UR5, c[0x0][0x390] ;  /* 0x00007200ff0577ac */ /* 0x000e6e0008000800 */
[----:B------:R-:W0:Y:S02]  /*0040*/  LDC R5, c[0x0][0x360] ;  /* 0x0000d800ff057b82 */ /* 0x000e240000000800 */
[----:B0-----:R-:W-:-:S05]  /*0050*/  IMAD R5, R5, UR4, R0 ;  /* 0x0000000405057c24 */ /* 0x001fca000f8e0200 */
[----:B-1----:R-:W-:-:S13]  /*0060*/  ISETP.GE.AND P0, PT, R5, UR5, PT ;  /* 0x0000000505007c0c */ /* 0x002fda000bf06270 */
[----:B------:R-:W-:Y:S05]  /*0070*/  @P0 EXIT ;  /* 0x000000000000094d */ /* 0x000fea0003800000 */
[----:B------:R-:W0:Y:S01]  /*0080*/  LDCU UR4, c[0x0][0x388] ;  /* 0x00007100ff0477ac */ /* 0x000e220008000800 */
[----:B------:R-:W-:Y:S02]  /*0090*/  UMOV UR5, URZ ;  /* 0x000000ff00057c82 */ /* 0x000fe40008000000 */
[----:B0-----:R0:W5:Y:S01]  /*00a0*/  TLD.LZ RZ, R0, R5, UR4, 1D, 0x1 ;  /* 0x00ff04ff05007f66 */ /* 0x00116200081e01ff */
[----:B------:R-:W1:Y:S01]  /*00b0*/  LDC.64 R2, c[0x0][0x380] ;  /* 0x0000e000ff027b82 */ /* 0x000e620000000a00 */
[----:B0-----:R-:W0:Y:S01]  /*00c0*/  LDCU.64 UR4, c[0x0][0x358] ;  /* 0x00006b00ff0477ac */ /* 0x001e220008000a00 */
[----:B-1----:R-:W-:-:S04]  /*00d0*/  IMAD.WIDE R2, R5, 0x4, R2 ;  /* 0x0000000405027825 */ /* 0x002fc800078e0202 */
[----:B-----5:R-:W-:-:S05]  /*00e0*/  FADD R7, R0, R0 ;  /* 0x0000000000077221 */ /* 0x020fca0000000000 */
[----:B0-----:R-:W-:Y:S01]  /*00f0*/  STG.E desc[UR4][R2.64], R7 ;  /* 0x0000000702007986 */ /* 0x001fe2000c101904 */
[----:B------:R-:W-:Y:S05]  /*0100*/  EXIT ;  /* 0x000000000000794d */ /* 0x000fea0003800000 */
.L_x_0:
[----:B------:R-:W-:-:S00]  /*0110*/  BRA `(.L_x_0) ;  /* 0xfffffffc00fc7947 */ /* 0x000fc0000383ffff */
[----:B------:R-:W-:-:S00]  /*0120*/  NOP ;  /* 0x0000000000007918 */ /* 0x000fc00000000000 */
        /* <DEDUP_REMOVED lines=13> */
.L_x_2:


//--------------------- .text._Z9setKernelPffi    --------------------------
	.section	.text._Z9setKernelPffi,"ax",@progbits
	.align	128
        .global         _Z9setKernelPffi
        .type           _Z9setKernelPffi,@function
        .size           _Z9setKernelPffi,(.L_x_3 - _Z9setKernelPffi)
        .other          _Z9setKernelPffi,@"STO_CUDA_ENTRY STV_DEFAULT"
_Z9setKernelPffi:
.text._Z9setKernelPffi:
        /* <DEDUP_REMOVED lines=8> */
[----:B------:R-:W0:Y:S01]  /*0080*/  LDC.64 R2, c[0x0][0x380] ;  /* 0x0000e000ff027b82 */ /* 0x000e220000000a00 */
[----:B------:R-:W1:Y:S07]  /*0090*/  LDCU.64 UR4, c[0x0][0x358] ;  /* 0x00006b00ff0477ac */ /* 0x000e6e0008000a00 */
[----:B------:R-:W1:Y:S01]  /*00a0*/  LDC R7, c[0x0][0x388] ;  /* 0x0000e200ff077b82 */ /* 0x000e620000000800 */
[----:B0-----:R-:W-:-:S05]  /*00b0*/  IMAD.WIDE R2, R5, 0x4, R2 ;  /* 0x0000000405027825 */ /* 0x001fca00078e0202 */
[----:B-1----:R-:W-:Y:S01]  /*00c0*/  STG.E desc[UR4][R2.64], R7 ;  /* 0x0000000702007986 */ /* 0x002fe2000c101904 */
[----:B------:R-:W-:Y:S05]  /*00d0*/  EXIT ;  /* 0x000000000000794d */ /* 0x000fea0003800000 */
.L_x_1:
        /* <DEDUP_REMOVED lines=10> */
.L_x_3:


//--------------------- .nv.shared.reserved.0     --------------------------
	.section	.nv.shared.reserved.0,"aw",@nobits
	.weak		__nv_reservedSMEM_offset_0_alias
	.size		__nv_reservedSMEM_offset_0_alias, 0, 64
	.other		__nv_reservedSMEM_offset_0_alias,@"STO_CUDA_RESERVED_SHARED STV_DEFAULT"
__nv_reservedSMEM_offset_0_alias:
	.zero		0
	.zero		64


//--------------------- .nv.constant0._Z13betweenKernelPfyi --------------------------
	.section	.nv.constant0._Z13betweenKernelPfyi,"a",@progbits
	.sectionflags	@""
	.align	4
.nv.constant0._Z13betweenKernelPfyi:
	.zero		916


//--------------------- .nv.constant0._Z9setKernelPffi --------------------------
	.section	.nv.constant0._Z9setKernelPffi,"a",@progbits
	.sectionflags	@""
	.align	4
.nv.constant0._Z9setKernelPffi:
	.zero		912


//--------------------- SYMBOLS --------------------------

	.type		.nv.reservedSmem.offset0,@object
	.size		.nv.reservedSmem.offset0,0x4
